//
// Generated by NVIDIA NVVM Compiler
//
// Compiler Build ID: CL-36424714
// Cuda compilation tools, release 13.0, V13.0.88
// Based on NVVM 20.0.0
//

.version 9.0
.target sm_100
.address_size 64

	// .globl	_Z27randomAccessRLESingleKernelPjS_S_S_jPi
.global .align 1 .b8 _ZN34_INTERNAL_44720eba_4_k_cu_1d024c544cuda3std3__45__cpo5beginE[1];
.global .align 1 .b8 _ZN34_INTERNAL_44720eba_4_k_cu_1d024c544cuda3std3__45__cpo3endE[1];
.global .align 1 .b8 _ZN34_INTERNAL_44720eba_4_k_cu_1d024c544cuda3std3__45__cpo6cbeginE[1];
.global .align 1 .b8 _ZN34_INTERNAL_44720eba_4_k_cu_1d024c544cuda3std3__45__cpo4cendE[1];
.global .align 1 .b8 _ZN34_INTERNAL_44720eba_4_k_cu_1d024c544cuda3std3__45__cpo6rbeginE[1];
.global .align 1 .b8 _ZN34_INTERNAL_44720eba_4_k_cu_1d024c544cuda3std3__45__cpo4rendE[1];
.global .align 1 .b8 _ZN34_INTERNAL_44720eba_4_k_cu_1d024c544cuda3std3__45__cpo7crbeginE[1];
.global .align 1 .b8 _ZN34_INTERNAL_44720eba_4_k_cu_1d024c544cuda3std3__45__cpo5crendE[1];
.global .align 1 .b8 _ZN34_INTERNAL_44720eba_4_k_cu_1d024c544cuda3std3__436_GLOBAL__N__44720eba_4_k_cu_1d024c546ignoreE[1];
.global .align 1 .b8 _ZN34_INTERNAL_44720eba_4_k_cu_1d024c544cuda3std3__419piecewise_constructE[1];
.global .align 1 .b8 _ZN34_INTERNAL_44720eba_4_k_cu_1d024c544cuda3std3__48in_placeE[1];
.global .align 1 .b8 _ZN34_INTERNAL_44720eba_4_k_cu_1d024c544cuda3std3__420unreachable_sentinelE[1];
.global .align 1 .b8 _ZN34_INTERNAL_44720eba_4_k_cu_1d024c544cuda3std3__47nulloptE[1];
.global .align 1 .b8 _ZN34_INTERNAL_44720eba_4_k_cu_1d024c544cuda3std3__48unexpectE[1];
.global .align 1 .b8 _ZN34_INTERNAL_44720eba_4_k_cu_1d024c544cuda3std6ranges3__45__cpo4swapE[1];
.global .align 1 .b8 _ZN34_INTERNAL_44720eba_4_k_cu_1d024c544cuda3std6ranges3__45__cpo9iter_moveE[1];
.global .align 1 .b8 _ZN34_INTERNAL_44720eba_4_k_cu_1d024c544cuda3std6ranges3__45__cpo5beginE[1];
.global .align 1 .b8 _ZN34_INTERNAL_44720eba_4_k_cu_1d024c544cuda3std6ranges3__45__cpo3endE[1];
.global .align 1 .b8 _ZN34_INTERNAL_44720eba_4_k_cu_1d024c544cuda3std6ranges3__45__cpo6cbeginE[1];
.global .align 1 .b8 _ZN34_INTERNAL_44720eba_4_k_cu_1d024c544cuda3std6ranges3__45__cpo4cendE[1];
.global .align 1 .b8 _ZN34_INTERNAL_44720eba_4_k_cu_1d024c544cuda3std6ranges3__45__cpo7advanceE[1];
.global .align 1 .b8 _ZN34_INTERNAL_44720eba_4_k_cu_1d024c544cuda3std6ranges3__45__cpo9iter_swapE[1];
.global .align 1 .b8 _ZN34_INTERNAL_44720eba_4_k_cu_1d024c544cuda3std6ranges3__45__cpo4nextE[1];
.global .align 1 .b8 _ZN34_INTERNAL_44720eba_4_k_cu_1d024c544cuda3std6ranges3__45__cpo4prevE[1];
.global .align 1 .b8 _ZN34_INTERNAL_44720eba_4_k_cu_1d024c544cuda3std6ranges3__45__cpo4dataE[1];
.global .align 1 .b8 _ZN34_INTERNAL_44720eba_4_k_cu_1d024c544cuda3std6ranges3__45__cpo5cdataE[1];
.global .align 1 .b8 _ZN34_INTERNAL_44720eba_4_k_cu_1d024c544cuda3std6ranges3__45__cpo4sizeE[1];
.global .align 1 .b8 _ZN34_INTERNAL_44720eba_4_k_cu_1d024c544cuda3std6ranges3__45__cpo5ssizeE[1];
.global .align 1 .b8 _ZN34_INTERNAL_44720eba_4_k_cu_1d024c544cuda3std6ranges3__45__cpo8distanceE[1];
.global .align 1 .b8 _ZN34_INTERNAL_44720eba_4_k_cu_1d024c546thrust24THRUST_300001_SM_1000_NS6system6detail10sequential3seqE[1];
.global .align 1 .b8 _ZN34_INTERNAL_44720eba_4_k_cu_1d024c546thrust24THRUST_300001_SM_1000_NS12placeholders2_1E[1];
.global .align 1 .b8 _ZN34_INTERNAL_44720eba_4_k_cu_1d024c546thrust24THRUST_300001_SM_1000_NS12placeholders2_2E[1];
.global .align 1 .b8 _ZN34_INTERNAL_44720eba_4_k_cu_1d024c546thrust24THRUST_300001_SM_1000_NS12placeholders2_3E[1];
.global .align 1 .b8 _ZN34_INTERNAL_44720eba_4_k_cu_1d024c546thrust24THRUST_300001_SM_1000_NS12placeholders2_4E[1];
.global .align 1 .b8 _ZN34_INTERNAL_44720eba_4_k_cu_1d024c546thrust24THRUST_300001_SM_1000_NS12placeholders2_5E[1];
.global .align 1 .b8 _ZN34_INTERNAL_44720eba_4_k_cu_1d024c546thrust24THRUST_300001_SM_1000_NS12placeholders2_6E[1];
.global .align 1 .b8 _ZN34_INTERNAL_44720eba_4_k_cu_1d024c546thrust24THRUST_300001_SM_1000_NS12placeholders2_7E[1];
.global .align 1 .b8 _ZN34_INTERNAL_44720eba_4_k_cu_1d024c546thrust24THRUST_300001_SM_1000_NS12placeholders2_8E[1];
.global .align 1 .b8 _ZN34_INTERNAL_44720eba_4_k_cu_1d024c546thrust24THRUST_300001_SM_1000_NS12placeholders2_9E[1];
.global .align 1 .b8 _ZN34_INTERNAL_44720eba_4_k_cu_1d024c546thrust24THRUST_300001_SM_1000_NS12placeholders3_10E[1];

.visible .entry _Z27randomAccessRLESingleKernelPjS_S_S_jPi(
	.param .u64 .ptr .align 1 _Z27randomAccessRLESingleKernelPjS_S_S_jPi_param_0,
	.param .u64 .ptr .align 1 _Z27randomAccessRLESingleKernelPjS_S_S_jPi_param_1,
	.param .u64 .ptr .align 1 _Z27randomAccessRLESingleKernelPjS_S_S_jPi_param_2,
	.param .u64 .ptr .align 1 _Z27randomAccessRLESingleKernelPjS_S_S_jPi_param_3,
	.param .u32 _Z27randomAccessRLESingleKernelPjS_S_S_jPi_param_4,
	.param .u64 .ptr .align 1 _Z27randomAccessRLESingleKernelPjS_S_S_jPi_param_5
)
{
	.reg .pred 	%p<5>;
	.reg .b32 	%r<41>;
	.reg .b64 	%rd<38>;

	ld.param.u64 	%rd5, [_Z27randomAccessRLESingleKernelPjS_S_S_jPi_param_0];
	ld.param.u64 	%rd6, [_Z27randomAccessRLESingleKernelPjS_S_S_jPi_param_1];
	ld.param.u64 	%rd7, [_Z27randomAccessRLESingleKernelPjS_S_S_jPi_param_2];
	ld.param.u64 	%rd8, [_Z27randomAccessRLESingleKernelPjS_S_S_jPi_param_3];
	ld.param.u32 	%r13, [_Z27randomAccessRLESingleKernelPjS_S_S_jPi_param_4];
	ld.param.u64 	%rd9, [_Z27randomAccessRLESingleKernelPjS_S_S_jPi_param_5];
	mov.u32 	%r14, %tid.x;
	mov.u32 	%r15, %ctaid.x;
	or.b32  	%r16, %r14, %r15;
	setp.ne.s32 	%p1, %r16, 0;
	@%p1 bra 	$L__BB0_7;
	cvta.to.global.u64 	%rd10, %rd5;
	cvta.to.global.u64 	%rd11, %rd6;
	cvta.to.global.u64 	%rd12, %rd7;
	cvta.to.global.u64 	%rd13, %rd8;
	shr.u32 	%r18, %r13, 9;
	mul.wide.u32 	%rd14, %r18, 4;
	add.s64 	%rd15, %rd10, %rd14;
	ld.global.u32 	%r19, [%rd15];
	add.s64 	%rd16, %rd11, %rd14;
	ld.global.u32 	%r20, [%rd16];
	mul.wide.u32 	%rd17, %r19, 4;
	add.s64 	%rd1, %rd12, %rd17;
	mul.wide.u32 	%rd18, %r20, 4;
	add.s64 	%rd2, %rd13, %rd18;
	ld.global.u32 	%r1, [%rd1];
	ld.global.u8 	%r2, [%rd1+4];
	ld.global.u32 	%r3, [%rd1+8];
	ld.global.u32 	%r4, [%rd2];
	ld.global.u8 	%r5, [%rd2+4];
	setp.eq.s32 	%p2, %r3, 0;
	mov.b32 	%r40, 0;
	@%p2 bra 	$L__BB0_6;
	mov.b64 	%rd19, -1;
	shl.b64 	%rd20, %rd19, %r5;
	not.b64 	%rd3, %rd20;
	and.b32  	%r6, %r13, 511;
	add.s64 	%rd4, %rd2, 12;
	mov.b32 	%r38, 0;
	mov.u32 	%r39, %r38;
$L__BB0_3:
	mul.lo.s32 	%r22, %r38, %r5;
	shr.u32 	%r23, %r22, 5;
	and.b32  	%r24, %r22, 31;
	mul.wide.u32 	%rd21, %r23, 4;
	add.s64 	%rd22, %rd4, %rd21;
	ld.global.u32 	%rd23, [%rd22+4];
	shl.b64 	%rd24, %rd23, 32;
	ld.global.u32 	%rd25, [%rd22];
	or.b64  	%rd26, %rd24, %rd25;
	shr.u64 	%rd27, %rd26, %r24;
	cvt.u32.u64 	%r25, %rd27;
	cvt.u32.u64 	%r26, %rd3;
	and.b32  	%r27, %r25, %r26;
	add.s32 	%r28, %r39, %r4;
	add.s32 	%r39, %r28, %r27;
	setp.le.u32 	%p3, %r39, %r6;
	@%p3 bra 	$L__BB0_5;
	mul.lo.s32 	%r30, %r38, %r2;
	shr.u32 	%r31, %r30, 5;
	and.b32  	%r32, %r30, 31;
	mul.wide.u32 	%rd28, %r31, 4;
	add.s64 	%rd29, %rd1, %rd28;
	ld.global.u32 	%rd30, [%rd29+16];
	shl.b64 	%rd31, %rd30, 32;
	ld.global.u32 	%rd32, [%rd29+12];
	or.b64  	%rd33, %rd31, %rd32;
	shr.u64 	%rd34, %rd33, %r32;
	mov.b64 	%rd35, -1;
	shl.b64 	%rd36, %rd35, %r2;
	cvt.u32.u64 	%r33, %rd34;
	cvt.u32.u64 	%r34, %rd36;
	cvt.u32.u64 	%r35, %rd35;
	xor.b32  	%r36, %r34, %r35;
	and.b32  	%r37, %r33, %r36;
	add.s32 	%r40, %r1, %r37;
	bra.uni 	$L__BB0_6;
$L__BB0_5:
	add.s32 	%r38, %r38, 1;
	setp.ne.s32 	%p4, %r38, %r3;
	mov.b32 	%r40, 0;
	@%p4 bra 	$L__BB0_3;
$L__BB0_6:
	cvta.to.global.u64 	%rd37, %rd9;
	st.global.u32 	[%rd37], %r40;
$L__BB0_7:
	ret;

}
	// .globl	_ZN3cub18CUB_300001_SM_10006detail11EmptyKernelIvEEvv
.visible .entry _ZN3cub18CUB_300001_SM_10006detail11EmptyKernelIvEEvv()
{


	ret;

}


// ===== COMPILED SASS (sm_100) =====

	.target	sm_100

	.elftype	@"ET_EXEC"


//--------------------- .note.nv.tkinfo           --------------------------
	.section	.note.nv.tkinfo,"",@"SHT_NOTE"
	.sectionflags	@"SHF_NOTE_NV_TKINFO"
	.tkinfo
        /*0018*/ 	.word	0x00000002
        /*0030*/ 	.string	""
        /*0030*/ 	.string	"ptxas"
        /*0030*/ 	.string	"Cuda compilation tools, release 13.0, V13.0.88"
        /*0030*/ 	.string	"Build cuda_13.0.r13.0/compiler.36424714_0"
        /*0030*/ 	.string	"-arch sm_100 -m 64 "



//--------------------- .note.nv.cuinfo           --------------------------
	.section	.note.nv.cuinfo,"",@"SHT_NOTE"
	.sectionflags	@"SHF_NOTE_NV_CUINFO"
        /*0018*/ 	.short	0x0002
        /*001a*/ 	.short	0x0064
        /*001c*/ 	.short	0x0082
	.zero		2


//--------------------- .nv.info                  --------------------------
	.section	.nv.info,"",@"SHT_CUDA_INFO"
	.align	4


	//----- nvinfo : EIATTR_REGCOUNT
	.align		4
        /*0000*/ 	.byte	0x04, 0x2f
        /*0002*/ 	.short	(.L_41 - .L_40)
	.align		4
.L_40:
        /*0004*/ 	.word	index@(_Z27randomAccessRLESingleKernelPjS_S_S_jPi)
        /*0008*/ 	.word	0x00000015


	//----- nvinfo : EIATTR_FRAME_SIZE
	.align		4
.L_41:
        /*000c*/ 	.byte	0x04, 0x11
        /*000e*/ 	.short	(.L_43 - .L_42)
	.align		4
.L_42:
        /*0010*/ 	.word	index@(_Z27randomAccessRLESingleKernelPjS_S_S_jPi)
        /*0014*/ 	.word	0x00000000


	//----- nvinfo : EIATTR_REGCOUNT
	.align		4
.L_43:
        /*0018*/ 	.byte	0x04, 0x2f
        /*001a*/ 	.short	(.L_45 - .L_44)
	.align		4
.L_44:
        /*001c*/ 	.word	index@(_ZN3cub18CUB_300001_SM_10006detail11EmptyKernelIvEEvv)
        /*0020*/ 	.word	0x00000004


	//----- nvinfo : EIATTR_FRAME_SIZE
	.align		4
.L_45:
        /*0024*/ 	.byte	0x04, 0x11
        /*0026*/ 	.short	(.L_47 - .L_46)
	.align		4
.L_46:
        /*0028*/ 	.word	index@(_ZN3cub18CUB_300001_SM_10006detail11EmptyKernelIvEEvv)
        /*002c*/ 	.word	0x00000000


	//----- nvinfo : EIATTR_MIN_STACK_SIZE
	.align		4
.L_47:
        /*0030*/ 	.byte	0x04, 0x12
        /*0032*/ 	.short	(.L_49 - .L_48)
	.align		4
.L_48:
        /*0034*/ 	.word	index@(_ZN3cub18CUB_300001_SM_10006detail11EmptyKernelIvEEvv)
        /*0038*/ 	.word	0x00000000


	//----- nvinfo : EIATTR_MIN_STACK_SIZE
	.align		4
.L_49:
        /*003c*/ 	.byte	0x04, 0x12
        /*003e*/ 	.short	(.L_51 - .L_50)
	.align		4
.L_50:
        /*0040*/ 	.word	index@(_Z27randomAccessRLESingleKernelPjS_S_S_jPi)
        /*0044*/ 	.word	0x00000000
.L_51:


//--------------------- .nv.compat                --------------------------
	.section	.nv.compat,"",@"SHT_CUDA_COMPAT_INFO"
	.align	4
        /*0000*/ 	.byte	0x02, 0x09, 0x00, 0x00, 0x02, 0x02, 0x01, 0x00, 0x02, 0x05, 0x05, 0x00, 0x03, 0x07, 0x01, 0x01
        /*0010*/ 	.byte	0x02, 0x03, 0x00, 0x00, 0x02, 0x06, 0x01, 0x00, 0x04, 0x0b, 0x08, 0x00, 0x09, 0x00, 0x00, 0x00
        /*0020*/ 	.byte	0x00, 0x00, 0x00, 0x00


//--------------------- .nv.info._ZN3cub18CUB_300001_SM_10006detail11EmptyKernelIvEEvv --------------------------
	.section	.nv.info._ZN3cub18CUB_300001_SM_10006detail11EmptyKernelIvEEvv,"",@"SHT_CUDA_INFO"
	.sectionflags	@""
	.align	4


	//----- nvinfo : EIATTR_CUDA_API_VERSION
	.align		4
        /*0000*/ 	.byte	0x04, 0x37
        /*0002*/ 	.short	(.L_53 - .L_52)
.L_52:
        /*0004*/ 	.word	0x00000082


	//----- nvinfo : EIATTR_SPARSE_MMA_MASK
	.align		4
.L_53:
        /*0008*/ 	.byte	0x03, 0x50
        /*000a*/ 	.short	0x0000


	//----- nvinfo : EIATTR_MAXREG_COUNT
	.align		4
        /*000c*/ 	.byte	0x03, 0x1b
        /*000e*/ 	.short	0x00ff


	//----- nvinfo : EIATTR_MERCURY_ISA_VERSION
	.align		4
        /*0010*/ 	.byte	0x03, 0x5f
        /*0012*/ 	.short	0x0101


	//----- nvinfo : EIATTR_VRC_CTA_INIT_COUNT
	.align		4
        /*0014*/ 	.byte	0x02, 0x4a
	.zero		1
	.zero		1


	//----- nvinfo : EIATTR_EXIT_INSTR_OFFSETS
	.align		4
        /*0018*/ 	.byte	0x04, 0x1c
        /*001a*/ 	.short	(.L_55 - .L_54)


	//   ....[0]....
.L_54:
        /*001c*/ 	.word	0x00000010


	//----- nvinfo : EIATTR_SW_WAR
	.align		4
.L_55:
        /*0020*/ 	.byte	0x04, 0x36
        /*0022*/ 	.short	(.L_57 - .L_56)
.L_56:
        /*0024*/ 	.word	0x00000008
.L_57:


//--------------------- .nv.info._Z27randomAccessRLESingleKernelPjS_S_S_jPi --------------------------
	.section	.nv.info._Z27randomAccessRLESingleKernelPjS_S_S_jPi,"",@"SHT_CUDA_INFO"
	.sectionflags	@""
	.align	4


	//----- nvinfo : EIATTR_CUDA_API_VERSION
	.align		4
        /*0000*/ 	.byte	0x04, 0x37
        /*0002*/ 	.short	(.L_59 - .L_58)
.L_58:
        /*0004*/ 	.word	0x00000082


	//----- nvinfo : EIATTR_KPARAM_INFO
	.align		4
.L_59:
        /*0008*/ 	.byte	0x04, 0x17
        /*000a*/ 	.short	(.L_61 - .L_60)
.L_60:
        /*000c*/ 	.word	0x00000000
        /*0010*/ 	.short	0x0005
        /*0012*/ 	.short	0x0028
        /*0014*/ 	.byte	0x00, 0xf5, 0x21, 0x00


	//----- nvinfo : EIATTR_KPARAM_INFO
	.align		4
.L_61:
        /*0018*/ 	.byte	0x04, 0x17
        /*001a*/ 	.short	(.L_63 - .L_62)
.L_62:
        /*001c*/ 	.word	0x00000000
        /*0020*/ 	.short	0x0004
        /*0022*/ 	.short	0x0020
        /*0024*/ 	.byte	0x00, 0xf0, 0x11, 0x00


	//----- nvinfo : EIATTR_KPARAM_INFO
	.align		4
.L_63:
        /*0028*/ 	.byte	0x04, 0x17
        /*002a*/ 	.short	(.L_65 - .L_64)
.L_64:
        /*002c*/ 	.word	0x00000000
        /*0030*/ 	.short	0x0003
        /*0032*/ 	.short	0x0018
        /*0034*/ 	.byte	0x00, 0xf5, 0x21, 0x00


	//----- nvinfo : EIATTR_KPARAM_INFO
	.align		4
.L_65:
        /*0038*/ 	.byte	0x04, 0x17
        /*003a*/ 	.short	(.L_67 - .L_66)
.L_66:
        /*003c*/ 	.word	0x00000000
        /*0040*/ 	.short	0x0002
        /*0042*/ 	.short	0x0010
        /*0044*/ 	.byte	0x00, 0xf5, 0x21, 0x00


	//----- nvinfo : EIATTR_KPARAM_INFO
	.align		4
.L_67:
        /*0048*/ 	.byte	0x04, 0x17
        /*004a*/ 	.short	(.L_69 - .L_68)
.L_68:
        /*004c*/ 	.word	0x00000000
        /*0050*/ 	.short	0x0001
        /*0052*/ 	.short	0x0008
        /*0054*/ 	.byte	0x00, 0xf5, 0x21, 0x00


	//----- nvinfo : EIATTR_KPARAM_INFO
	.align		4
.L_69:
        /*0058*/ 	.byte	0x04, 0x17
        /*005a*/ 	.short	(.L_71 - .L_70)
.L_70:
        /*005c*/ 	.word	0x00000000
        /*0060*/ 	.short	0x0000
        /*0062*/ 	.short	0x0000
        /*0064*/ 	.byte	0x00, 0xf5, 0x21, 0x00


	//----- nvinfo : EIATTR_SPARSE_MMA_MASK
	.align		4
.L_71:
        /*0068*/ 	.byte	0x03, 0x50
        /*006a*/ 	.short	0x0000


	//----- nvinfo : EIATTR_MAXREG_COUNT
	.align		4
        /*006c*/ 	.byte	0x03, 0x1b
        /*006e*/ 	.short	0x00ff


	//----- nvinfo : EIATTR_MERCURY_ISA_VERSION
	.align		4
        /*0070*/ 	.byte	0x03, 0x5f
        /*0072*/ 	.short	0x0101


	//----- nvinfo : EIATTR_VRC_CTA_INIT_COUNT
	.align		4
        /*0074*/ 	.byte	0x02, 0x4a
	.zero		1
	.zero		1


	//----- nvinfo : EIATTR_EXIT_INSTR_OFFSETS
	.align		4
        /*0078*/ 	.byte	0x04, 0x1c
        /*007a*/ 	.short	(.L_73 - .L_72)


	//   ....[0]....
.L_72:
        /*007c*/ 	.word	0x00000040


	//   ....[1]....
        /*0080*/ 	.word	0x000003e0


	//----- nvinfo : EIATTR_CBANK_PARAM_SIZE
	.align		4
.L_73:
        /*0084*/ 	.byte	0x03, 0x19
        /*0086*/ 	.short	0x0030


	//----- nvinfo : EIATTR_PARAM_CBANK
	.align		4
        /*0088*/ 	.byte	0x04, 0x0a
        /*008a*/ 	.short	(.L_75 - .L_74)
	.align		4
.L_74:
        /*008c*/ 	.word	index@(.nv.constant0._Z27randomAccessRLESingleKernelPjS_S_S_jPi)
        /*0090*/ 	.short	0x0380
        /*0092*/ 	.short	0x0030


	//----- nvinfo : EIATTR_SW_WAR
	.align		4
.L_75:
        /*0094*/ 	.byte	0x04, 0x36
        /*0096*/ 	.short	(.L_77 - .L_76)
.L_76:
        /*0098*/ 	.word	0x00000008
.L_77:


//--------------------- .nv.callgraph             --------------------------
	.section	.nv.callgraph,"",@"SHT_CUDA_CALLGRAPH"
	.align	4
	.sectionentsize	8
	.align		4
        /*0000*/ 	.word	0x00000000
	.align		4
        /*0004*/ 	.word	0xffffffff
	.align		4
        /*0008*/ 	.word	0x00000000
	.align		4
        /*000c*/ 	.word	0xfffffffe
	.align		4
        /*0010*/ 	.word	0x00000000
	.align		4
        /*0014*/ 	.word	0xfffffffd
	.align		4
        /*0018*/ 	.word	0x00000000
	.align		4
        /*001c*/ 	.word	0xfffffffc


//--------------------- .nv.constant4             --------------------------
	.section	.nv.constant4,"a",@progbits
	.align	8
	.align		8
.nv.constant4:
        /*0000*/ 	.dword	_ZN34_INTERNAL_44720eba_4_k_cu_1d024c544cuda3std3__45__cpo5beginE
	.align		8
        /*0008*/ 	.dword	_ZN34_INTERNAL_44720eba_4_k_cu_1d024c544cuda3std3__45__cpo3endE
	.align		8
        /*0010*/ 	.dword	_ZN34_INTERNAL_44720eba_4_k_cu_1d024c544cuda3std3__45__cpo6cbeginE
	.align		8
        /*0018*/ 	.dword	_ZN34_INTERNAL_44720eba_4_k_cu_1d024c544cuda3std3__45__cpo4cendE
	.align		8
        /*0020*/ 	.dword	_ZN34_INTERNAL_44720eba_4_k_cu_1d024c544cuda3std3__45__cpo6rbeginE
	.align		8
        /*0028*/ 	.dword	_ZN34_INTERNAL_44720eba_4_k_cu_1d024c544cuda3std3__45__cpo4rendE
	.align		8
        /*0030*/ 	.dword	_ZN34_INTERNAL_44720eba_4_k_cu_1d024c544cuda3std3__45__cpo7crbeginE
	.align		8
        /*0038*/ 	.dword	_ZN34_INTERNAL_44720eba_4_k_cu_1d024c544cuda3std3__45__cpo5crendE
	.align		8
        /*0040*/ 	.dword	_ZN34_INTERNAL_44720eba_4_k_cu_1d024c544cuda3std3__436_GLOBAL__N__44720eba_4_k_cu_1d024c546ignoreE
	.align		8
        /*0048*/ 	.dword	_ZN34_INTERNAL_44720eba_4_k_cu_1d024c544cuda3std3__419piecewise_constructE
	.align		8
        /*0050*/ 	.dword	_ZN34_INTERNAL_44720eba_4_k_cu_1d024c544cuda3std3__48in_placeE
	.align		8
        /*0058*/ 	.dword	_ZN34_INTERNAL_44720eba_4_k_cu_1d024c544cuda3std3__420unreachable_sentinelE
	.align		8
        /*0060*/ 	.dword	_ZN34_INTERNAL_44720eba_4_k_cu_1d024c544cuda3std3__47nulloptE
	.align		8
        /*0068*/ 	.dword	_ZN34_INTERNAL_44720eba_4_k_cu_1d024c544cuda3std3__48unexpectE
	.align		8
        /*0070*/ 	.dword	_ZN34_INTERNAL_44720eba_4_k_cu_1d024c544cuda3std6ranges3__45__cpo4swapE
	.align		8
        /*0078*/ 	.dword	_ZN34_INTERNAL_44720eba_4_k_cu_1d024c544cuda3std6ranges3__45__cpo9iter_moveE
	.align		8
        /*0080*/ 	.dword	_ZN34_INTERNAL_44720eba_4_k_cu_1d024c544cuda3std6ranges3__45__cpo5beginE
	.align		8
        /*0088*/ 	.dword	_ZN34_INTERNAL_44720eba_4_k_cu_1d024c544cuda3std6ranges3__45__cpo3endE
	.align		8
        /*0090*/ 	.dword	_ZN34_INTERNAL_44720eba_4_k_cu_1d024c544cuda3std6ranges3__45__cpo6cbeginE
	.align		8
        /*0098*/ 	.dword	_ZN34_INTERNAL_44720eba_4_k_cu_1d024c544cuda3std6ranges3__45__cpo4cendE
	.align		8
        /*00a0*/ 	.dword	_ZN34_INTERNAL_44720eba_4_k_cu_1d024c544cuda3std6ranges3__45__cpo7advanceE
	.align		8
        /*00a8*/ 	.dword	_ZN34_INTERNAL_44720eba_4_k_cu_1d024c544cuda3std6ranges3__45__cpo9iter_swapE
	.align		8
        /*00b0*/ 	.dword	_ZN34_INTERNAL_44720eba_4_k_cu_1d024c544cuda3std6ranges3__45__cpo4nextE
	.align		8
        /*00b8*/ 	.dword	_ZN34_INTERNAL_44720eba_4_k_cu_1d024c544cuda3std6ranges3__45__cpo4prevE
	.align		8
        /*00c0*/ 	.dword	_ZN34_INTERNAL_44720eba_4_k_cu_1d024c544cuda3std6ranges3__45__cpo4dataE
	.align		8
        /*00c8*/ 	.dword	_ZN34_INTERNAL_44720eba_4_k_cu_1d024c544cuda3std6ranges3__45__cpo5cdataE
	.align		8
        /*00d0*/ 	.dword	_ZN34_INTERNAL_44720eba_4_k_cu_1d024c544cuda3std6ranges3__45__cpo4sizeE
	.align		8
        /*00d8*/ 	.dword	_ZN34_INTERNAL_44720eba_4_k_cu_1d024c544cuda3std6ranges3__45__cpo5ssizeE
	.align		8
        /*00e0*/ 	.dword	_ZN34_INTERNAL_44720eba_4_k_cu_1d024c544cuda3std6ranges3__45__cpo8distanceE
	.align		8
        /*00e8*/ 	.dword	_ZN34_INTERNAL_44720eba_4_k_cu_1d024c546thrust24THRUST_300001_SM_1000_NS6system6detail10sequential3seqE
	.align		8
        /*00f0*/ 	.dword	_ZN34_INTERNAL_44720eba_4_k_cu_1d024c546thrust24THRUST_300001_SM_1000_NS12placeholders2_1E
	.align		8
        /*00f8*/ 	.dword	_ZN34_INTERNAL_44720eba_4_k_cu_1d024c546thrust24THRUST_300001_SM_1000_NS12placeholders2_2E
	.align		8
        /*0100*/ 	.dword	_ZN34_INTERNAL_44720eba_4_k_cu_1d024c546thrust24THRUST_300001_SM_1000_NS12placeholders2_3E
	.align		8
        /*0108*/ 	.dword	_ZN34_INTERNAL_44720eba_4_k_cu_1d024c546thrust24THRUST_300001_SM_1000_NS12placeholders2_4E
	.align		8
        /*0110*/ 	.dword	_ZN34_INTERNAL_44720eba_4_k_cu_1d024c546thrust24THRUST_300001_SM_1000_NS12placeholders2_5E
	.align		8
        /*0118*/ 	.dword	_ZN34_INTERNAL_44720eba_4_k_cu_1d024c546thrust24THRUST_300001_SM_1000_NS12placeholders2_6E
	.align		8
        /*0120*/ 	.dword	_ZN34_INTERNAL_44720eba_4_k_cu_1d024c546thrust24THRUST_300001_SM_1000_NS12placeholders2_7E
	.align		8
        /*0128*/ 	.dword	_ZN34_INTERNAL_44720eba_4_k_cu_1d024c546thrust24THRUST_300001_SM_1000_NS12placeholders2_8E
	.align		8
        /*0130*/ 	.dword	_ZN34_INTERNAL_44720eba_4_k_cu_1d024c546thrust24THRUST_300001_SM_1000_NS12placeholders2_9E
	.align		8
        /*0138*/ 	.dword	_ZN34_INTERNAL_44720eba_4_k_cu_1d024c546thrust24THRUST_300001_SM_1000_NS12placeholders3_10E


//--------------------- .text._ZN3cub18CUB_300001_SM_10006detail11EmptyKernelIvEEvv --------------------------
	.section	.text._ZN3cub18CUB_300001_SM_10006detail11EmptyKernelIvEEvv,"ax",@progbits
	.align	128
        .global         _ZN3cub18CUB_300001_SM_10006detail11EmptyKernelIvEEvv
        .type           _ZN3cub18CUB_300001_SM_10006detail11EmptyKernelIvEEvv,@function
        .size           _ZN3cub18CUB_300001_SM_10006detail11EmptyKernelIvEEvv,(.L_x_5 - _ZN3cub18CUB_300001_SM_10006detail11EmptyKernelIvEEvv)
        .other          _ZN3cub18CUB_300001_SM_10006detail11EmptyKernelIvEEvv,@"STO_CUDA_ENTRY STV_DEFAULT"
_ZN3cub18CUB_300001_SM_10006detail11EmptyKernelIvEEvv:
.text._ZN3cub18CUB_300001_SM_10006detail11EmptyKernelIvEEvv:
[----:B------:R-:W-:Y:S01]  /*0000*/  LDC R1, c[0x0][0x37c] ;  /* 0x0000df00ff017b82 */ /* 0x000fe20000000800 */
[----:B------:R-:W-:Y:S05]  /*0010*/  EXIT ;  /* 0x000000000000794d */ /* 0x000fea0003800000 */
.L_x_0:
[----:B------:R-:W-:-:S00]  /*0020*/  BRA `(.L_x_0) ;  /* 0xfffffffc00fc7947 */ /* 0x000fc0000383ffff */
[----:B------:R-:W-:-:S00]  /*0030*/  NOP ;  /* 0x0000000000007918 */ /* 0x000fc00000000000 */
        /* <DEDUP_REMOVED lines=12> */
.L_x_5:


//--------------------- .text._Z27randomAccessRLESingleKernelPjS_S_S_jPi --------------------------
	.section	.text._Z27randomAccessRLESingleKernelPjS_S_S_jPi,"ax",@progbits
	.align	128
        .global         _Z27randomAccessRLESingleKernelPjS_S_S_jPi
        .type           _Z27randomAccessRLESingleKernelPjS_S_S_jPi,@function
        .size           _Z27randomAccessRLESingleKernelPjS_S_S_jPi,(.L_x_6 - _Z27randomAccessRLESingleKernelPjS_S_S_jPi)
        .other          _Z27randomAccessRLESingleKernelPjS_S_S_jPi,@"STO_CUDA_ENTRY STV_DEFAULT"
_Z27randomAccessRLESingleKernelPjS_S_S_jPi:
.text._Z27randomAccessRLESingleKernelPjS_S_S_jPi:
[----:B------:R-:W-:Y:S01]  /*0000*/  LDC R1, c[0x0][0x37c] ;  /* 0x0000df00ff017b82 */ /* 0x000fe20000000800 */
[----:B------:R-:W0:Y:S07]  /*0010*/  S2R R0, SR_TID.X ;  /* 0x0000000000007919 */ /* 0x000e2e0000002100 */
[----:B------:R-:W0:Y:S02]  /*0020*/  S2UR UR4, SR_CTAID.X ;  /* 0x00000000000479c3 */ /* 0x000e240000002500 */
[----:B0-----:R-:W-:-:S13]  /*0030*/  LOP3.LUT P0, RZ, R0, UR4, RZ, 0xfc, !PT ;  /* 0x0000000400ff7c12 */ /* 0x001fda000f80fcff */
[----:B------:R-:W-:Y:S05]  /*0040*/  @P0 EXIT ;  /* 0x000000000000094d */ /* 0x000fea0003800000 */
[----:B------:R-:W0:Y:S01]  /*0050*/  LDC R12, c[0x0][0x3a0] ;  /* 0x0000e800ff0c7b82 */ /* 0x000e220000000800 */
[----:B------:R-:W1:Y:S07]  /*0060*/  LDCU.64 UR4, c[0x0][0x358] ;  /* 0x00006b00ff0477ac */ /* 0x000e6e0008000a00 */
[----:B------:R-:W2:Y:S08]  /*0070*/  LDC.64 R4, c[0x0][0x380] ;  /* 0x0000e000ff047b82 */ /* 0x000eb00000000a00 */
[----:B------:R-:W3:Y:S01]  /*0080*/  LDC.64 R2, c[0x0][0x390] ;  /* 0x0000e400ff027b82 */ /* 0x000ee20000000a00 */
[----:B0-----:R-:W-:-:S07]  /*0090*/  SHF.R.U32.HI R9, RZ, 0x9, R12 ;  /* 0x00000009ff097819 */ /* 0x001fce000001160c */
[----:B------:R-:W0:Y:S01]  /*00a0*/  LDC.64 R6, c[0x0][0x388] ;  /* 0x0000e200ff067b82 */ /* 0x000e220000000a00 */
[----:B--2---:R-:W-:-:S06]  /*00b0*/  IMAD.WIDE.U32 R4, R9, 0x4, R4 ;  /* 0x0000000409047825 */ /* 0x004fcc00078e0004 */
[----:B-1----:R-:W3:Y:S01]  /*00c0*/  LDG.E R5, desc[UR4][R4.64] ;  /* 0x0000000404057981 */ /* 0x002ee2000c1e1900 */
[----:B0-----:R-:W-:Y:S02]  /*00d0*/  IMAD.WIDE.U32 R6, R9, 0x4, R6 ;  /* 0x0000000409067825 */ /* 0x001fe400078e0006 */
[----:B------:R-:W0:Y:S04]  /*00e0*/  LDC.64 R8, c[0x0][0x398] ;  /* 0x0000e600ff087b82 */ /* 0x000e280000000a00 */
[----:B------:R-:W0:Y:S01]  /*00f0*/  LDG.E R7, desc[UR4][R6.64] ;  /* 0x0000000406077981 */ /* 0x000e22000c1e1900 */
[----:B---3--:R-:W-:-:S05]  /*0100*/  IMAD.WIDE.U32 R2, R5, 0x4, R2 ;  /* 0x0000000405027825 */ /* 0x008fca00078e0002 */
[----:B------:R-:W2:Y:S01]  /*0110*/  LDG.E R0, desc[UR4][R2.64+0x8] ;  /* 0x0000080402007981 */ /* 0x000ea2000c1e1900 */
[----:B------:R-:W-:Y:S02]  /*0120*/  IMAD.MOV.U32 R11, RZ, RZ, RZ ;  /* 0x000000ffff0b7224 */ /* 0x000fe400078e00ff */
[----:B0-----:R-:W-:Y:S01]  /*0130*/  IMAD.WIDE.U32 R8, R7, 0x4, R8 ;  /* 0x0000000407087825 */ /* 0x001fe200078e0008 */
[----:B--2---:R-:W-:-:S13]  /*0140*/  ISETP.NE.AND P0, PT, R0, RZ, PT ;  /* 0x000000ff0000720c */ /* 0x004fda0003f05270 */
[----:B------:R-:W-:Y:S05]  /*0150*/  @!P0 BRA `(.L_x_1) ;  /* 0x0000000000988947 */ /* 0x000fea0003800000 */
[----:B------:R-:W2:Y:S04]  /*0160*/  LDG.E.U8 R11, desc[UR4][R8.64+0x4] ;  /* 0x00000404080b7981 */ /* 0x000ea8000c1e1100 */
[----:B------:R0:W5:Y:S04]  /*0170*/  LDG.E R10, desc[UR4][R8.64] ;  /* 0x00000004080a7981 */ /* 0x000168000c1e1900 */
[----:B------:R0:W5:Y:S04]  /*0180*/  LDG.E R6, desc[UR4][R2.64] ;  /* 0x0000000402067981 */ /* 0x000168000c1e1900 */
[----:B------:R0:W5:Y:S01]  /*0190*/  LDG.E.U8 R7, desc[UR4][R2.64+0x4] ;  /* 0x0000040402077981 */ /* 0x000162000c1e1100 */
[----:B------:R-:W-:Y:S01]  /*01a0*/  IADD3 R4, P0, PT, R8, 0xc, RZ ;  /* 0x0000000c08047810 */ /* 0x000fe20007f1e0ff */
[----:B------:R-:W-:Y:S01]  /*01b0*/  IMAD.MOV.U32 R18, RZ, RZ, -0x1 ;  /* 0xffffffffff127424 */ /* 0x000fe200078e00ff */
[----:B------:R-:W-:Y:S01]  /*01c0*/  LOP3.LUT R12, R12, 0x1ff, RZ, 0xc0, !PT ;  /* 0x000001ff0c0c7812 */ /* 0x000fe200078ec0ff */
[----:B------:R-:W-:-:S02]  /*01d0*/  IMAD.MOV.U32 R14, RZ, RZ, RZ ;  /* 0x000000ffff0e7224 */ /* 0x000fc400078e00ff */
[----:B------:R-:W-:Y:S02]  /*01e0*/  IMAD.X R5, RZ, RZ, R9, P0 ;  /* 0x000000ffff057224 */ /* 0x000fe400000e0609 */
[----:B------:R-:W-:Y:S01]  /*01f0*/  IMAD.MOV.U32 R13, RZ, RZ, RZ ;  /* 0x000000ffff0d7224 */ /* 0x000fe200078e00ff */
[----:B0-2---:R-:W-:-:S07]  /*0200*/  SHF.L.U32 R18, R18, R11, RZ ;  /* 0x0000000b12127219 */ /* 0x005fce00000006ff */
.L_x_3:
[----:B------:R-:W-:-:S05]  /*0210*/  IMAD R15, R11, R14, RZ ;  /* 0x0000000e0b0f7224 */ /* 0x000fca00078e02ff */
[----:B------:R-:W-:-:S05]  /*0220*/  SHF.R.U32.HI R9, RZ, 0x5, R15 ;  /* 0x00000005ff097819 */ /* 0x000fca000001160f */
[----:B------:R-:W-:-:S05]  /*0230*/  IMAD.WIDE.U32 R8, R9, 0x4, R4 ;  /* 0x0000000409087825 */ /* 0x000fca00078e0004 */
[----:B------:R-:W2:Y:S04]  /*0240*/  LDG.E R16, desc[UR4][R8.64+0x4] ;  /* 0x0000040408107981 */ /* 0x000ea8000c1e1900 */
[----:B------:R-:W2:Y:S01]  /*0250*/  LDG.E R17, desc[UR4][R8.64] ;  /* 0x0000000408117981 */ /* 0x000ea2000c1e1900 */
[----:B------:R-:W-:-:S04]  /*0260*/  LOP3.LUT R15, R15, 0x1f, RZ, 0xc0, !PT ;  /* 0x0000001f0f0f7812 */ /* 0x000fc800078ec0ff */
[----:B--2---:R-:W-:-:S04]  /*0270*/  SHF.R.U64 R15, R17, R15, R16 ;  /* 0x0000000f110f7219 */ /* 0x004fc80000001210 */
[----:B------:R-:W-:-:S04]  /*0280*/  LOP3.LUT R15, R15, R18, RZ, 0x30, !PT ;  /* 0x000000120f0f7212 */ /* 0x000fc800078e30ff */
[----:B-----5:R-:W-:-:S04]  /*0290*/  IADD3 R13, PT, PT, R15, R13, R10 ;  /* 0x0000000d0f0d7210 */ /* 0x020fc80007ffe00a */
[----:B------:R-:W-:-:S13]  /*02a0*/  ISETP.GT.U32.AND P0, PT, R13, R12, PT ;  /* 0x0000000c0d00720c */ /* 0x000fda0003f04070 */
[----:B------:R-:W-:Y:S05]  /*02b0*/  @P0 BRA `(.L_x_2) ;  /* 0x0000000000140947 */ /* 0x000fea0003800000 */
[----:B------:R-:W-:-:S05]  /*02c0*/  VIADD R14, R14, 0x1 ;  /* 0x000000010e0e7836 */ /* 0x000fca0000000000 */
[----:B------:R-:W-:-:S13]  /*02d0*/  ISETP.NE.AND P0, PT, R14, R0, PT ;  /* 0x000000000e00720c */ /* 0x000fda0003f05270 */
[----:B------:R-:W-:Y:S05]  /*02e0*/  @P0 BRA `(.L_x_3) ;  /* 0xfffffffc00c80947 */ /* 0x000fea000383ffff */
[----:B------:R-:W-:Y:S01]  /*02f0*/  IMAD.MOV.U32 R11, RZ, RZ, RZ ;  /* 0x000000ffff0b7224 */ /* 0x000fe200078e00ff */
[----:B------:R-:W-:Y:S06]  /*0300*/  BRA `(.L_x_1) ;  /* 0x00000000002c7947 */ /* 0x000fec0003800000 */
.L_x_2:
[----:B------:R-:W-:-:S05]  /*0310*/  IMAD R14, R7, R14, RZ ;  /* 0x0000000e070e7224 */ /* 0x000fca00078e02ff */
[----:B------:R-:W-:-:S05]  /*0320*/  SHF.R.U32.HI R5, RZ, 0x5, R14 ;  /* 0x00000005ff057819 */ /* 0x000fca000001160e */
[----:B------:R-:W-:-:S05]  /*0330*/  IMAD.WIDE.U32 R2, R5, 0x4, R2 ;  /* 0x0000000405027825 */ /* 0x000fca00078e0002 */
[----:B------:R-:W2:Y:S04]  /*0340*/  LDG.E R5, desc[UR4][R2.64+0x10] ;  /* 0x0000100402057981 */ /* 0x000ea8000c1e1900 */
[----:B------:R-:W2:Y:S01]  /*0350*/  LDG.E R0, desc[UR4][R2.64+0xc] ;  /* 0x00000c0402007981 */ /* 0x000ea2000c1e1900 */
[----:B------:R-:W-:Y:S01]  /*0360*/  IMAD.MOV.U32 R4, RZ, RZ, -0x1 ;  /* 0xffffffffff047424 */ /* 0x000fe200078e00ff */
[----:B------:R-:W-:-:S04]  /*0370*/  LOP3.LUT R14, R14, 0x1f, RZ, 0xc0, !PT ;  /* 0x0000001f0e0e7812 */ /* 0x000fc800078ec0ff */
[----:B------:R-:W-:Y:S02]  /*0380*/  SHF.L.U32 R11, R4, R7, RZ ;  /* 0x00000007040b7219 */ /* 0x000fe400000006ff */
[----:B--2---:R-:W-:-:S04]  /*0390*/  SHF.R.U64 R0, R0, R14, R5 ;  /* 0x0000000e00007219 */ /* 0x004fc80000001205 */
[----:B------:R-:W-:-:S05]  /*03a0*/  LOP3.LUT R11, R0, R11, RZ, 0x30, !PT ;  /* 0x0000000b000b7212 */ /* 0x000fca00078e30ff */
[----:B------:R-:W-:-:S07]  /*03b0*/  IMAD.IADD R11, R6, 0x1, R11 ;  /* 0x00000001060b7824 */ /* 0x000fce00078e020b */
.L_x_1:
[----:B------:R-:W0:Y:S02]  /*03c0*/  LDC.64 R2, c[0x0][0x3a8] ;  /* 0x0000ea00ff027b82 */ /* 0x000e240000000a00 */
[----:B0-----:R-:W-:Y:S01]  /*03d0*/  STG.E desc[UR4][R2.64], R11 ;  /* 0x0000000b02007986 */ /* 0x001fe2000c101904 */
[----:B------:R-:W-:Y:S05]  /*03e0*/  EXIT ;  /* 0x000000000000794d */ /* 0x000fea0003800000 */
.L_x_4:
        /* <DEDUP_REMOVED lines=9> */
.L_x_6:


//--------------------- .nv.shared.reserved.0     --------------------------
	.section	.nv.shared.reserved.0,"aw",@nobits
	.weak		__nv_reservedSMEM_offset_0_alias
	.size		__nv_reservedSMEM_offset_0_alias, 0, 64
	.other		__nv_reservedSMEM_offset_0_alias,@"STO_CUDA_RESERVED_SHARED STV_DEFAULT"
__nv_reservedSMEM_offset_0_alias:
	.zero		0
	.zero		64


//--------------------- .nv.global                --------------------------
	.section	.nv.global,"aw",@nobits
.nv.global:
	.type		_ZN34_INTERNAL_44720eba_4_k_cu_1d024c546thrust24THRUST_300001_SM_1000_NS12placeholders2_5E,@object
	.size		_ZN34_INTERNAL_44720eba_4_k_cu_1d024c546thrust24THRUST_300001_SM_1000_NS12placeholders2_5E,(_ZN34_INTERNAL_44720eba_4_k_cu_1d024c544cuda3std3__45__cpo6cbeginE - _ZN34_INTERNAL_44720eba_4_k_cu_1d024c546thrust24THRUST_300001_SM_1000_NS12placeholders2_5E)
_ZN34_INTERNAL_44720eba_4_k_cu_1d024c546thrust24THRUST_300001_SM_1000_NS12placeholders2_5E:
	.zero		1
	.type		_ZN34_INTERNAL_44720eba_4_k_cu_1d024c544cuda3std3__45__cpo6cbeginE,@object
	.size		_ZN34_INTERNAL_44720eba_4_k_cu_1d024c544cuda3std3__45__cpo6cbeginE,(_ZN34_INTERNAL_44720eba_4_k_cu_1d024c544cuda3std6ranges3__45__cpo6cbeginE - _ZN34_INTERNAL_44720eba_4_k_cu_1d024c544cuda3std3__45__cpo6cbeginE)
_ZN34_INTERNAL_44720eba_4_k_cu_1d024c544cuda3std3__45__cpo6cbeginE:
	.zero		1
	.type		_ZN34_INTERNAL_44720eba_4_k_cu_1d024c544cuda3std6ranges3__45__cpo6cbeginE,@object
	.size		_ZN34_INTERNAL_44720eba_4_k_cu_1d024c544cuda3std6ranges3__45__cpo6cbeginE,(_ZN34_INTERNAL_44720eba_4_k_cu_1d024c544cuda3std3__48in_placeE - _ZN34_INTERNAL_44720eba_4_k_cu_1d024c544cuda3std6ranges3__45__cpo6cbeginE)
_ZN34_INTERNAL_44720eba_4_k_cu_1d024c544cuda3std6ranges3__45__cpo6cbeginE:
	.zero		1
	.type		_ZN34_INTERNAL_44720eba_4_k_cu_1d024c544cuda3std3__48in_placeE,@object
	.size		_ZN34_INTERNAL_44720eba_4_k_cu_1d024c544cuda3std3__48in_placeE,(_ZN34_INTERNAL_44720eba_4_k_cu_1d024c544cuda3std6ranges3__45__cpo4sizeE - _ZN34_INTERNAL_44720eba_4_k_cu_1d024c544cuda3std3__48in_placeE)
_ZN34_INTERNAL_44720eba_4_k_cu_1d024c544cuda3std3__48in_placeE:
	.zero		1
	.type		_ZN34_INTERNAL_44720eba_4_k_cu_1d024c544cuda3std6ranges3__45__cpo4sizeE,@object
	.size		_ZN34_INTERNAL_44720eba_4_k_cu_1d024c544cuda3std6ranges3__45__cpo4sizeE,(_ZN34_INTERNAL_44720eba_4_k_cu_1d024c546thrust24THRUST_300001_SM_1000_NS12placeholders2_9E - _ZN34_INTERNAL_44720eba_4_k_cu_1d024c544cuda3std6ranges3__45__cpo4sizeE)
_ZN34_INTERNAL_44720eba_4_k_cu_1d024c544cuda3std6ranges3__45__cpo4sizeE:
	.zero		1
	.type		_ZN34_INTERNAL_44720eba_4_k_cu_1d024c546thrust24THRUST_300001_SM_1000_NS12placeholders2_9E,@object
	.size		_ZN34_INTERNAL_44720eba_4_k_cu_1d024c546thrust24THRUST_300001_SM_1000_NS12placeholders2_9E,(_ZN34_INTERNAL_44720eba_4_k_cu_1d024c544cuda3std3__45__cpo7crbeginE - _ZN34_INTERNAL_44720eba_4_k_cu_1d024c546thrust24THRUST_300001_SM_1000_NS12placeholders2_9E)
_ZN34_INTERNAL_44720eba_4_k_cu_1d024c546thrust24THRUST_300001_SM_1000_NS12placeholders2_9E:
	.zero		1
	.type		_ZN34_INTERNAL_44720eba_4_k_cu_1d024c544cuda3std3__45__cpo7crbeginE,@object
	.size		_ZN34_INTERNAL_44720eba_4_k_cu_1d024c544cuda3std3__45__cpo7crbeginE,(_ZN34_INTERNAL_44720eba_4_k_cu_1d024c544cuda3std6ranges3__45__cpo4nextE - _ZN34_INTERNAL_44720eba_4_k_cu_1d024c544cuda3std3__45__cpo7crbeginE)
_ZN34_INTERNAL_44720eba_4_k_cu_1d024c544cuda3std3__45__cpo7crbeginE:
	.zero		1
	.type		_ZN34_INTERNAL_44720eba_4_k_cu_1d024c544cuda3std6ranges3__45__cpo4nextE,@object
	.size		_ZN34_INTERNAL_44720eba_4_k_cu_1d024c544cuda3std6ranges3__45__cpo4nextE,(_ZN34_INTERNAL_44720eba_4_k_cu_1d024c544cuda3std6ranges3__45__cpo4swapE - _ZN34_INTERNAL_44720eba_4_k_cu_1d024c544cuda3std6ranges3__45__cpo4nextE)
_ZN34_INTERNAL_44720eba_4_k_cu_1d024c544cuda3std6ranges3__45__cpo4nextE:
	.zero		1
	.type		_ZN34_INTERNAL_44720eba_4_k_cu_1d024c544cuda3std6ranges3__45__cpo4swapE,@object
	.size		_ZN34_INTERNAL_44720eba_4_k_cu_1d024c544cuda3std6ranges3__45__cpo4swapE,(_ZN34_INTERNAL_44720eba_4_k_cu_1d024c546thrust24THRUST_300001_SM_1000_NS12placeholders2_1E - _ZN34_INTERNAL_44720eba_4_k_cu_1d024c544cuda3std6ranges3__45__cpo4swapE)
_ZN34_INTERNAL_44720eba_4_k_cu_1d024c544cuda3std6ranges3__45__cpo4swapE:
	.zero		1
	.type		_ZN34_INTERNAL_44720eba_4_k_cu_1d024c546thrust24THRUST_300001_SM_1000_NS12placeholders2_1E,@object
	.size		_ZN34_INTERNAL_44720eba_4_k_cu_1d024c546thrust24THRUST_300001_SM_1000_NS12placeholders2_1E,(_ZN34_INTERNAL_44720eba_4_k_cu_1d024c546thrust24THRUST_300001_SM_1000_NS12placeholders2_3E - _ZN34_INTERNAL_44720eba_4_k_cu_1d024c546thrust24THRUST_300001_SM_1000_NS12placeholders2_1E)
_ZN34_INTERNAL_44720eba_4_k_cu_1d024c546thrust24THRUST_300001_SM_1000_NS12placeholders2_1E:
	.zero		1
	.type		_ZN34_INTERNAL_44720eba_4_k_cu_1d024c546thrust24THRUST_300001_SM_1000_NS12placeholders2_3E,@object
	.size		_ZN34_INTERNAL_44720eba_4_k_cu_1d024c546thrust24THRUST_300001_SM_1000_NS12placeholders2_3E,(_ZN34_INTERNAL_44720eba_4_k_cu_1d024c544cuda3std3__45__cpo5beginE - _ZN34_INTERNAL_44720eba_4_k_cu_1d024c546thrust24THRUST_300001_SM_1000_NS12placeholders2_3E)
_ZN34_INTERNAL_44720eba_4_k_cu_1d024c546thrust24THRUST_300001_SM_1000_NS12placeholders2_3E:
	.zero		1
	.type		_ZN34_INTERNAL_44720eba_4_k_cu_1d024c544cuda3std3__45__cpo5beginE,@object
	.size		_ZN34_INTERNAL_44720eba_4_k_cu_1d024c544cuda3std3__45__cpo5beginE,(_ZN34_INTERNAL_44720eba_4_k_cu_1d024c544cuda3std6ranges3__45__cpo5beginE - _ZN34_INTERNAL_44720eba_4_k_cu_1d024c544cuda3std3__45__cpo5beginE)
_ZN34_INTERNAL_44720eba_4_k_cu_1d024c544cuda3std3__45__cpo5beginE:
	.zero		1
	.type		_ZN34_INTERNAL_44720eba_4_k_cu_1d024c544cuda3std6ranges3__45__cpo5beginE,@object
	.size		_ZN34_INTERNAL_44720eba_4_k_cu_1d024c544cuda3std6ranges3__45__cpo5beginE,(_ZN34_INTERNAL_44720eba_4_k_cu_1d024c544cuda3std3__436_GLOBAL__N__44720eba_4_k_cu_1d024c546ignoreE - _ZN34_INTERNAL_44720eba_4_k_cu_1d024c544cuda3std6ranges3__45__cpo5beginE)
_ZN34_INTERNAL_44720eba_4_k_cu_1d024c544cuda3std6ranges3__45__cpo5beginE:
	.zero		1
	.type		_ZN34_INTERNAL_44720eba_4_k_cu_1d024c544cuda3std3__436_GLOBAL__N__44720eba_4_k_cu_1d024c546ignoreE,@object
	.size		_ZN34_INTERNAL_44720eba_4_k_cu_1d024c544cuda3std3__436_GLOBAL__N__44720eba_4_k_cu_1d024c546ignoreE,(_ZN34_INTERNAL_44720eba_4_k_cu_1d024c544cuda3std6ranges3__45__cpo4dataE - _ZN34_INTERNAL_44720eba_4_k_cu_1d024c544cuda3std3__436_GLOBAL__N__44720eba_4_k_cu_1d024c546ignoreE)
_ZN34_INTERNAL_44720eba_4_k_cu_1d024c544cuda3std3__436_GLOBAL__N__44720eba_4_k_cu_1d024c546ignoreE:
	.zero		1
	.type		_ZN34_INTERNAL_44720eba_4_k_cu_1d024c544cuda3std6ranges3__45__cpo4dataE,@object
	.size		_ZN34_INTERNAL_44720eba_4_k_cu_1d024c544cuda3std6ranges3__45__cpo4dataE,(_ZN34_INTERNAL_44720eba_4_k_cu_1d024c546thrust24THRUST_300001_SM_1000_NS12placeholders2_7E - _ZN34_INTERNAL_44720eba_4_k_cu_1d024c544cuda3std6ranges3__45__cpo4dataE)
_ZN34_INTERNAL_44720eba_4_k_cu_1d024c544cuda3std6ranges3__45__cpo4dataE:
	.zero		1
	.type		_ZN34_INTERNAL_44720eba_4_k_cu_1d024c546thrust24THRUST_300001_SM_1000_NS12placeholders2_7E,@object
	.size		_ZN34_INTERNAL_44720eba_4_k_cu_1d024c546thrust24THRUST_300001_SM_1000_NS12placeholders2_7E,(_ZN34_INTERNAL_44720eba_4_k_cu_1d024c544cuda3std3__45__cpo6rbeginE - _ZN34_INTERNAL_44720eba_4_k_cu_1d024c546thrust24THRUST_300001_SM_1000_NS12placeholders2_7E)
_ZN34_INTERNAL_44720eba_4_k_cu_1d024c546thrust24THRUST_300001_SM_1000_NS12placeholders2_7E:
	.zero		1
	.type		_ZN34_INTERNAL_44720eba_4_k_cu_1d024c544cuda3std3__45__cpo6rbeginE,@object
	.size		_ZN34_INTERNAL_44720eba_4_k_cu_1d024c544cuda3std3__45__cpo6rbeginE,(_ZN34_INTERNAL_44720eba_4_k_cu_1d024c544cuda3std6ranges3__45__cpo7advanceE - _ZN34_INTERNAL_44720eba_4_k_cu_1d024c544cuda3std3__45__cpo6rbeginE)
_ZN34_INTERNAL_44720eba_4_k_cu_1d024c544cuda3std3__45__cpo6rbeginE:
	.zero		1
	.type		_ZN34_INTERNAL_44720eba_4_k_cu_1d024c544cuda3std6ranges3__45__cpo7advanceE,@object
	.size		_ZN34_INTERNAL_44720eba_4_k_cu_1d024c544cuda3std6ranges3__45__cpo7advanceE,(_ZN34_INTERNAL_44720eba_4_k_cu_1d024c544cuda3std3__47nulloptE - _ZN34_INTERNAL_44720eba_4_k_cu_1d024c544cuda3std6ranges3__45__cpo7advanceE)
_ZN34_INTERNAL_44720eba_4_k_cu_1d024c544cuda3std6ranges3__45__cpo7advanceE:
	.zero		1
	.type		_ZN34_INTERNAL_44720eba_4_k_cu_1d024c544cuda3std3__47nulloptE,@object
	.size		_ZN34_INTERNAL_44720eba_4_k_cu_1d024c544cuda3std3__47nulloptE,(_ZN34_INTERNAL_44720eba_4_k_cu_1d024c544cuda3std6ranges3__45__cpo8distanceE - _ZN34_INTERNAL_44720eba_4_k_cu_1d024c544cuda3std3__47nulloptE)
_ZN34_INTERNAL_44720eba_4_k_cu_1d024c544cuda3std3__47nulloptE:
	.zero		1
	.type		_ZN34_INTERNAL_44720eba_4_k_cu_1d024c544cuda3std6ranges3__45__cpo8distanceE,@object
	.size		_ZN34_INTERNAL_44720eba_4_k_cu_1d024c544cuda3std6ranges3__45__cpo8distanceE,(_ZN34_INTERNAL_44720eba_4_k_cu_1d024c546thrust24THRUST_300001_SM_1000_NS12placeholders2_6E - _ZN34_INTERNAL_44720eba_4_k_cu_1d024c544cuda3std6ranges3__45__cpo8distanceE)
_ZN34_INTERNAL_44720eba_4_k_cu_1d024c544cuda3std6ranges3__45__cpo8distanceE:
	.zero		1
	.type		_ZN34_INTERNAL_44720eba_4_k_cu_1d024c546thrust24THRUST_300001_SM_1000_NS12placeholders2_6E,@object
	.size		_ZN34_INTERNAL_44720eba_4_k_cu_1d024c546thrust24THRUST_300001_SM_1000_NS12placeholders2_6E,(_ZN34_INTERNAL_44720eba_4_k_cu_1d024c544cuda3std3__45__cpo4cendE - _ZN34_INTERNAL_44720eba_4_k_cu_1d024c546thrust24THRUST_300001_SM_1000_NS12placeholders2_6E)
_ZN34_INTERNAL_44720eba_4_k_cu_1d024c546thrust24THRUST_300001_SM_1000_NS12placeholders2_6E:
	.zero		1
	.type		_ZN34_INTERNAL_44720eba_4_k_cu_1d024c544cuda3std3__45__cpo4cendE,@object
	.size		_ZN34_INTERNAL_44720eba_4_k_cu_1d024c544cuda3std3__45__cpo4cendE,(_ZN34_INTERNAL_44720eba_4_k_cu_1d024c544cuda3std6ranges3__45__cpo4cendE - _ZN34_INTERNAL_44720eba_4_k_cu_1d024c544cuda3std3__45__cpo4cendE)
_ZN34_INTERNAL_44720eba_4_k_cu_1d024c544cuda3std3__45__cpo4cendE:
	.zero		1
	.type		_ZN34_INTERNAL_44720eba_4_k_cu_1d024c544cuda3std6ranges3__45__cpo4cendE,@object
	.size		_ZN34_INTERNAL_44720eba_4_k_cu_1d024c544cuda3std6ranges3__45__cpo4cendE,(_ZN34_INTERNAL_44720eba_4_k_cu_1d024c544cuda3std3__420unreachable_sentinelE - _ZN34_INTERNAL_44720eba_4_k_cu_1d024c544cuda3std6ranges3__45__cpo4cendE)
_ZN34_INTERNAL_44720eba_4_k_cu_1d024c544cuda3std6ranges3__45__cpo4cendE:
	.zero		1
	.type		_ZN34_INTERNAL_44720eba_4_k_cu_1d024c544cuda3std3__420unreachable_sentinelE,@object
	.size		_ZN34_INTERNAL_44720eba_4_k_cu_1d024c544cuda3std3__420unreachable_sentinelE,(_ZN34_INTERNAL_44720eba_4_k_cu_1d024c544cuda3std6ranges3__45__cpo5ssizeE - _ZN34_INTERNAL_44720eba_4_k_cu_1d024c544cuda3std3__420unreachable_sentinelE)
_ZN34_INTERNAL_44720eba_4_k_cu_1d024c544cuda3std3__420unreachable_sentinelE:
	.zero		1
	.type		_ZN34_INTERNAL_44720eba_4_k_cu_1d024c544cuda3std6ranges3__45__cpo5ssizeE,@object
	.size		_ZN34_INTERNAL_44720eba_4_k_cu_1d024c544cuda3std6ranges3__45__cpo5ssizeE,(_ZN34_INTERNAL_44720eba_4_k_cu_1d024c546thrust24THRUST_300001_SM_1000_NS12placeholders3_10E - _ZN34_INTERNAL_44720eba_4_k_cu_1d024c544cuda3std6ranges3__45__cpo5ssizeE)
_ZN34_INTERNAL_44720eba_4_k_cu_1d024c544cuda3std6ranges3__45__cpo5ssizeE:
	.zero		1
	.type		_ZN34_INTERNAL_44720eba_4_k_cu_1d024c546thrust24THRUST_300001_SM_1000_NS12placeholders3_10E,@object
	.size		_ZN34_INTERNAL_44720eba_4_k_cu_1d024c546thrust24THRUST_300001_SM_1000_NS12placeholders3_10E,(_ZN34_INTERNAL_44720eba_4_k_cu_1d024c544cuda3std3__45__cpo5crendE - _ZN34_INTERNAL_44720eba_4_k_cu_1d024c546thrust24THRUST_300001_SM_1000_NS12placeholders3_10E)
_ZN34_INTERNAL_44720eba_4_k_cu_1d024c546thrust24THRUST_300001_SM_1000_NS12placeholders3_10E:
	.zero		1
	.type		_ZN34_INTERNAL_44720eba_4_k_cu_1d024c544cuda3std3__45__cpo5crendE,@object
	.size		_ZN34_INTERNAL_44720eba_4_k_cu_1d024c544cuda3std3__45__cpo5crendE,(_ZN34_INTERNAL_44720eba_4_k_cu_1d024c544cuda3std6ranges3__45__cpo4prevE - _ZN34_INTERNAL_44720eba_4_k_cu_1d024c544cuda3std3__45__cpo5crendE)
_ZN34_INTERNAL_44720eba_4_k_cu_1d024c544cuda3std3__45__cpo5crendE:
	.zero		1
	.type		_ZN34_INTERNAL_44720eba_4_k_cu_1d024c544cuda3std6ranges3__45__cpo4prevE,@object
	.size		_ZN34_INTERNAL_44720eba_4_k_cu_1d024c544cuda3std6ranges3__45__cpo4prevE,(_ZN34_INTERNAL_44720eba_4_k_cu_1d024c544cuda3std6ranges3__45__cpo9iter_moveE - _ZN34_INTERNAL_44720eba_4_k_cu_1d024c544cuda3std6ranges3__45__cpo4prevE)
_ZN34_INTERNAL_44720eba_4_k_cu_1d024c544cuda3std6ranges3__45__cpo4prevE:
	.zero		1
	.type		_ZN34_INTERNAL_44720eba_4_k_cu_1d024c544cuda3std6ranges3__45__cpo9iter_moveE,@object
	.size		_ZN34_INTERNAL_44720eba_4_k_cu_1d024c544cuda3std6ranges3__45__cpo9iter_moveE,(_ZN34_INTERNAL_44720eba_4_k_cu_1d024c546thrust24THRUST_300001_SM_1000_NS12placeholders2_2E - _ZN34_INTERNAL_44720eba_4_k_cu_1d024c544cuda3std6ranges3__45__cpo9iter_moveE)
_ZN34_INTERNAL_44720eba_4_k_cu_1d024c544cuda3std6ranges3__45__cpo9iter_moveE:
	.zero		1
	.type		_ZN34_INTERNAL_44720eba_4_k_cu_1d024c546thrust24THRUST_300001_SM_1000_NS12placeholders2_2E,@object
	.size		_ZN34_INTERNAL_44720eba_4_k_cu_1d024c546thrust24THRUST_300001_SM_1000_NS12placeholders2_2E,(_ZN34_INTERNAL_44720eba_4_k_cu_1d024c546thrust24THRUST_300001_SM_1000_NS12placeholders2_4E - _ZN34_INTERNAL_44720eba_4_k_cu_1d024c546thrust24THRUST_300001_SM_1000_NS12placeholders2_2E)
_ZN34_INTERNAL_44720eba_4_k_cu_1d024c546thrust24THRUST_300001_SM_1000_NS12placeholders2_2E:
	.zero		1
	.type		_ZN34_INTERNAL_44720eba_4_k_cu_1d024c546thrust24THRUST_300001_SM_1000_NS12placeholders2_4E,@object
	.size		_ZN34_INTERNAL_44720eba_4_k_cu_1d024c546thrust24THRUST_300001_SM_1000_NS12placeholders2_4E,(_ZN34_INTERNAL_44720eba_4_k_cu_1d024c544cuda3std3__45__cpo3endE - _ZN34_INTERNAL_44720eba_4_k_cu_1d024c546thrust24THRUST_300001_SM_1000_NS12placeholders2_4E)
_ZN34_INTERNAL_44720eba_4_k_cu_1d024c546thrust24THRUST_300001_SM_1000_NS12placeholders2_4E:
	.zero		1
	.type		_ZN34_INTERNAL_44720eba_4_k_cu_1d024c544cuda3std3__45__cpo3endE,@object
	.size		_ZN34_INTERNAL_44720eba_4_k_cu_1d024c544cuda3std3__45__cpo3endE,(_ZN34_INTERNAL_44720eba_4_k_cu_1d024c544cuda3std6ranges3__45__cpo3endE - _ZN34_INTERNAL_44720eba_4_k_cu_1d024c544cuda3std3__45__cpo3endE)
_ZN34_INTERNAL_44720eba_4_k_cu_1d024c544cuda3std3__45__cpo3endE:
	.zero		1
	.type		_ZN34_INTERNAL_44720eba_4_k_cu_1d024c544cuda3std6ranges3__45__cpo3endE,@object
	.size		_ZN34_INTERNAL_44720eba_4_k_cu_1d024c544cuda3std6ranges3__45__cpo3endE,(_ZN34_INTERNAL_44720eba_4_k_cu_1d024c544cuda3std3__419piecewise_constructE - _ZN34_INTERNAL_44720eba_4_k_cu_1d024c544cuda3std6ranges3__45__cpo3endE)
_ZN34_INTERNAL_44720eba_4_k_cu_1d024c544cuda3std6ranges3__45__cpo3endE:
	.zero		1
	.type		_ZN34_INTERNAL_44720eba_4_k_cu_1d024c544cuda3std3__419piecewise_constructE,@object
	.size		_ZN34_INTERNAL_44720eba_4_k_cu_1d024c544cuda3std3__419piecewise_constructE,(_ZN34_INTERNAL_44720eba_4_k_cu_1d024c544cuda3std6ranges3__45__cpo5cdataE - _ZN34_INTERNAL_44720eba_4_k_cu_1d024c544cuda3std3__419piecewise_constructE)
_ZN34_INTERNAL_44720eba_4_k_cu_1d024c544cuda3std3__419piecewise_constructE:
	.zero		1
	.type		_ZN34_INTERNAL_44720eba_4_k_cu_1d024c544cuda3std6ranges3__45__cpo5cdataE,@object
	.size		_ZN34_INTERNAL_44720eba_4_k_cu_1d024c544cuda3std6ranges3__45__cpo5cdataE,(_ZN34_INTERNAL_44720eba_4_k_cu_1d024c546thrust24THRUST_300001_SM_1000_NS12placeholders2_8E - _ZN34_INTERNAL_44720eba_4_k_cu_1d024c544cuda3std6ranges3__45__cpo5cdataE)
_ZN34_INTERNAL_44720eba_4_k_cu_1d024c544cuda3std6ranges3__45__cpo5cdataE:
	.zero		1
	.type		_ZN34_INTERNAL_44720eba_4_k_cu_1d024c546thrust24THRUST_300001_SM_1000_NS12placeholders2_8E,@object
	.size		_ZN34_INTERNAL_44720eba_4_k_cu_1d024c546thrust24THRUST_300001_SM_1000_NS12placeholders2_8E,(_ZN34_INTERNAL_44720eba_4_k_cu_1d024c544cuda3std3__45__cpo4rendE - _ZN34_INTERNAL_44720eba_4_k_cu_1d024c546thrust24THRUST_300001_SM_1000_NS12placeholders2_8E)
_ZN34_INTERNAL_44720eba_4_k_cu_1d024c546thrust24THRUST_300001_SM_1000_NS12placeholders2_8E:
	.zero		1
	.type		_ZN34_INTERNAL_44720eba_4_k_cu_1d024c544cuda3std3__45__cpo4rendE,@object
	.size		_ZN34_INTERNAL_44720eba_4_k_cu_1d024c544cuda3std3__45__cpo4rendE,(_ZN34_INTERNAL_44720eba_4_k_cu_1d024c544cuda3std6ranges3__45__cpo9iter_swapE - _ZN34_INTERNAL_44720eba_4_k_cu_1d024c544cuda3std3__45__cpo4rendE)
_ZN34_INTERNAL_44720eba_4_k_cu_1d024c544cuda3std3__45__cpo4rendE:
	.zero		1
	.type		_ZN34_INTERNAL_44720eba_4_k_cu_1d024c544cuda3std6ranges3__45__cpo9iter_swapE,@object
	.size		_ZN34_INTERNAL_44720eba_4_k_cu_1d024c544cuda3std6ranges3__45__cpo9iter_swapE,(_ZN34_INTERNAL_44720eba_4_k_cu_1d024c544cuda3std3__48unexpectE - _ZN34_INTERNAL_44720eba_4_k_cu_1d024c544cuda3std6ranges3__45__cpo9iter_swapE)
_ZN34_INTERNAL_44720eba_4_k_cu_1d024c544cuda3std6ranges3__45__cpo9iter_swapE:
	.zero		1
	.type		_ZN34_INTERNAL_44720eba_4_k_cu_1d024c544cuda3std3__48unexpectE,@object
	.size		_ZN34_INTERNAL_44720eba_4_k_cu_1d024c544cuda3std3__48unexpectE,(_ZN34_INTERNAL_44720eba_4_k_cu_1d024c546thrust24THRUST_300001_SM_1000_NS6system6detail10sequential3seqE - _ZN34_INTERNAL_44720eba_4_k_cu_1d024c544cuda3std3__48unexpectE)
_ZN34_INTERNAL_44720eba_4_k_cu_1d024c544cuda3std3__48unexpectE:
	.zero		1
	.type		_ZN34_INTERNAL_44720eba_4_k_cu_1d024c546thrust24THRUST_300001_SM_1000_NS6system6detail10sequential3seqE,@object
	.size		_ZN34_INTERNAL_44720eba_4_k_cu_1d024c546thrust24THRUST_300001_SM_1000_NS6system6detail10sequential3seqE,(.L_29 - _ZN34_INTERNAL_44720eba_4_k_cu_1d024c546thrust24THRUST_300001_SM_1000_NS6system6detail10sequential3seqE)
_ZN34_INTERNAL_44720eba_4_k_cu_1d024c546thrust24THRUST_300001_SM_1000_NS6system6detail10sequential3seqE:
	.zero		1
.L_29:


//--------------------- .nv.constant0._ZN3cub18CUB_300001_SM_10006detail11EmptyKernelIvEEvv --------------------------
	.section	.nv.constant0._ZN3cub18CUB_300001_SM_10006detail11EmptyKernelIvEEvv,"a",@progbits
	.sectionflags	@""
	.align	4
.nv.constant0._ZN3cub18CUB_300001_SM_10006detail11EmptyKernelIvEEvv:
	.zero		896


//--------------------- .nv.constant0._Z27randomAccessRLESingleKernelPjS_S_S_jPi --------------------------
	.section	.nv.constant0._Z27randomAccessRLESingleKernelPjS_S_S_jPi,"a",@progbits
	.sectionflags	@""
	.align	4
.nv.constant0._Z27randomAccessRLESingleKernelPjS_S_S_jPi:
	.zero		944


//--------------------- SYMBOLS --------------------------

	.type		.nv.reservedSmem.offset0,@object
	.size		.nv.reservedSmem.offset0,0x4
